	.version 1.4
	.target sm_10, map_f64_to_f32
	// compiled with /usr/local/cuda/bin/../open64/lib//be
	// nvopencc 4.1 built on 2013-07-10

	//-----------------------------------------------------------
	// Compiling /tmp/tmpxft_0001114c_00000000-9_vadd.cpp3.i (/var/folders/5m/t0vg68b549g33035gr3sl6qc0000gn/T/ccBI#.OgFBGk)
	//-----------------------------------------------------------

	//-----------------------------------------------------------
	// Options:
	//-----------------------------------------------------------
	//  Target:ptx, ISA:sm_10, Endian:little, Pointer Size:64
	//  -O3	(Optimization level)
	//  -g0	(Debug level)
	//  -m2	(Report advisories)
	//-----------------------------------------------------------

	.file	1	"<command-line>"
	.file	2	"/tmp/tmpxft_0001114c_00000000-8_vadd.cudafe2.gpu"
	.file	3	"/usr/llvm-gcc-4.2/bin/../lib/gcc/i686-apple-darwin11/4.2.1/include/stddef.h"
	.file	4	"/usr/local/cuda/bin/../include/crt/device_runtime.h"
	.file	5	"/usr/local/cuda/bin/../include/host_defines.h"
	.file	6	"/usr/local/cuda/bin/../include/builtin_types.h"
	.file	7	"/usr/local/cuda/bin/../include/device_types.h"
	.file	8	"/usr/local/cuda/bin/../include/driver_types.h"
	.file	9	"/usr/local/cuda/bin/../include/surface_types.h"
	.file	10	"/usr/local/cuda/bin/../include/texture_types.h"
	.file	11	"/usr/local/cuda/bin/../include/vector_types.h"
	.file	12	"/usr/local/cuda/bin/../include/device_launch_parameters.h"
	.file	13	"/usr/local/cuda/bin/../include/crt/storage_class.h"
	.file	14	"vadd.cu"
	.file	15	"/usr/local/cuda/bin/../include/common_functions.h"
	.file	16	"/usr/local/cuda/bin/../include/math_functions.h"
	.file	17	"/usr/local/cuda/bin/../include/math_constants.h"
	.file	18	"/usr/local/cuda/bin/../include/device_functions.h"
	.file	19	"/usr/local/cuda/bin/../include/sm_11_atomic_functions.h"
	.file	20	"/usr/local/cuda/bin/../include/sm_12_atomic_functions.h"
	.file	21	"/usr/local/cuda/bin/../include/sm_13_double_functions.h"
	.file	22	"/usr/local/cuda/bin/../include/sm_20_atomic_functions.h"
	.file	23	"/usr/local/cuda/bin/../include/sm_32_atomic_functions.h"
	.file	24	"/usr/local/cuda/bin/../include/sm_35_atomic_functions.h"
	.file	25	"/usr/local/cuda/bin/../include/sm_20_intrinsics.h"
	.file	26	"/usr/local/cuda/bin/../include/sm_30_intrinsics.h"
	.file	27	"/usr/local/cuda/bin/../include/sm_32_intrinsics.h"
	.file	28	"/usr/local/cuda/bin/../include/sm_35_intrinsics.h"
	.file	29	"/usr/local/cuda/bin/../include/surface_functions.h"
	.file	30	"/usr/local/cuda/bin/../include/texture_fetch_functions.h"
	.file	31	"/usr/local/cuda/bin/../include/texture_indirect_functions.h"
	.file	32	"/usr/local/cuda/bin/../include/surface_indirect_functions.h"
	.file	33	"/usr/local/cuda/bin/../include/math_functions_dbl_ptx1.h"


	.entry vadd (
		.param .u64 __cudaparm_vadd_a,
		.param .u64 __cudaparm_vadd_b,
		.param .u64 __cudaparm_vadd_c)
	{
	.reg .u16 %rh<4>;
	.reg .u32 %r<5>;
	.reg .u64 %rd<10>;
	.reg .f32 %f<5>;
	.loc	14	6	0
$LDWbegin_vadd:
	.loc	14	9	0
	cvt.u32.u16 	%r1, %tid.x;
	mov.u16 	%rh1, %ctaid.x;
	mov.u16 	%rh2, %ntid.x;
	mul.wide.u16 	%r2, %rh1, %rh2;
	add.u32 	%r3, %r1, %r2;
	cvt.s64.s32 	%rd1, %r3;
	mul.wide.s32 	%rd2, %r3, 4;
	ld.param.u64 	%rd3, [__cudaparm_vadd_a];
	add.u64 	%rd4, %rd3, %rd2;
	ld.global.f32 	%f1, [%rd4+0];
	ld.param.u64 	%rd5, [__cudaparm_vadd_b];
	add.u64 	%rd6, %rd5, %rd2;
	ld.global.f32 	%f2, [%rd6+0];
	add.f32 	%f3, %f1, %f2;
	ld.param.u64 	%rd7, [__cudaparm_vadd_c];
	add.u64 	%rd8, %rd7, %rd2;
	st.global.f32 	[%rd8+0], %f3;
	.loc	14	10	0
	exit;
$LDWend_vadd:
	} // vadd



// ===== COMPILED SASS (sm_100) =====

	.target	sm_100

	.elftype	@"ET_EXEC"


//--------------------- .note.nv.tkinfo           --------------------------
	.section	.note.nv.tkinfo,"",@"SHT_NOTE"
	.sectionflags	@"SHF_NOTE_NV_TKINFO"
	.tkinfo
        /*0018*/ 	.word	0x00000002
        /*0030*/ 	.string	""
        /*0030*/ 	.string	"ptxas"
        /*0030*/ 	.string	"Cuda compilation tools, release 13.0, V13.0.88"
        /*0030*/ 	.string	"Build cuda_13.0.r13.0/compiler.36424714_0"
        /*0030*/ 	.string	"-arch sm_100 "



//--------------------- .note.nv.cuinfo           --------------------------
	.section	.note.nv.cuinfo,"",@"SHT_NOTE"
	.sectionflags	@"SHF_NOTE_NV_CUINFO"
        /*0018*/ 	.short	0x0002
        /*001a*/ 	.short	0x000a
        /*001c*/ 	.short	0x0082
	.zero		2


//--------------------- .nv.info                  --------------------------
	.section	.nv.info,"",@"SHT_CUDA_INFO"
	.align	4


	//----- nvinfo : EIATTR_REGCOUNT
	.align		4
        /*0000*/ 	.byte	0x04, 0x2f
        /*0002*/ 	.short	(.L_1 - .L_0)
	.align		4
.L_0:
        /*0004*/ 	.word	index@(vadd)
        /*0008*/ 	.word	0x0000000c


	//----- nvinfo : EIATTR_FRAME_SIZE
	.align		4
.L_1:
        /*000c*/ 	.byte	0x04, 0x11
        /*000e*/ 	.short	(.L_3 - .L_2)
	.align		4
.L_2:
        /*0010*/ 	.word	index@(vadd)
        /*0014*/ 	.word	0x00000000


	//----- nvinfo : EIATTR_MIN_STACK_SIZE
	.align		4
.L_3:
        /*0018*/ 	.byte	0x04, 0x12
        /*001a*/ 	.short	(.L_5 - .L_4)
	.align		4
.L_4:
        /*001c*/ 	.word	index@(vadd)
        /*0020*/ 	.word	0x00000000
.L_5:


//--------------------- .nv.compat                --------------------------
	.section	.nv.compat,"",@"SHT_CUDA_COMPAT_INFO"
	.align	4
        /*0000*/ 	.byte	0x02, 0x09, 0x00, 0x00, 0x02, 0x02, 0x01, 0x00, 0x02, 0x05, 0x05, 0x00, 0x03, 0x07, 0x01, 0x01
        /*0010*/ 	.byte	0x02, 0x03, 0x00, 0x00, 0x02, 0x06, 0x01, 0x00, 0x04, 0x0b, 0x08, 0x00, 0x09, 0x00, 0x00, 0x00
        /*0020*/ 	.byte	0x00, 0x00, 0x00, 0x00


//--------------------- .nv.info.vadd             --------------------------
	.section	.nv.info.vadd,"",@"SHT_CUDA_INFO"
	.sectionflags	@""
	.align	4


	//----- nvinfo : EIATTR_CUDA_API_VERSION
	.align		4
        /*0000*/ 	.byte	0x04, 0x37
        /*0002*/ 	.short	(.L_7 - .L_6)
.L_6:
        /*0004*/ 	.word	0x00000082


	//----- nvinfo : EIATTR_KPARAM_INFO
	.align		4
.L_7:
        /*0008*/ 	.byte	0x04, 0x17
        /*000a*/ 	.short	(.L_9 - .L_8)
.L_8:
        /*000c*/ 	.word	0x00000000
        /*0010*/ 	.short	0x0002
        /*0012*/ 	.short	0x0010
        /*0014*/ 	.byte	0x00, 0xf0, 0x21, 0x00


	//----- nvinfo : EIATTR_KPARAM_INFO
	.align		4
.L_9:
        /*0018*/ 	.byte	0x04, 0x17
        /*001a*/ 	.short	(.L_11 - .L_10)
.L_10:
        /*001c*/ 	.word	0x00000000
        /*0020*/ 	.short	0x0001
        /*0022*/ 	.short	0x0008
        /*0024*/ 	.byte	0x00, 0xf0, 0x21, 0x00


	//----- nvinfo : EIATTR_KPARAM_INFO
	.align		4
.L_11:
        /*0028*/ 	.byte	0x04, 0x17
        /*002a*/ 	.short	(.L_13 - .L_12)
.L_12:
        /*002c*/ 	.word	0x00000000
        /*0030*/ 	.short	0x0000
        /*0032*/ 	.short	0x0000
        /*0034*/ 	.byte	0x00, 0xf0, 0x21, 0x00


	//----- nvinfo : EIATTR_SPARSE_MMA_MASK
	.align		4
.L_13:
        /*0038*/ 	.byte	0x03, 0x50
        /*003a*/ 	.short	0x0000


	//----- nvinfo : EIATTR_MAXREG_COUNT
	.align		4
        /*003c*/ 	.byte	0x03, 0x1b
        /*003e*/ 	.short	0x00ff


	//----- nvinfo : EIATTR_MERCURY_ISA_VERSION
	.align		4
        /*0040*/ 	.byte	0x03, 0x5f
        /*0042*/ 	.short	0x0101


	//----- nvinfo : EIATTR_VRC_CTA_INIT_COUNT
	.align		4
        /*0044*/ 	.byte	0x02, 0x4a
	.zero		1
	.zero		1


	//----- nvinfo : EIATTR_EXIT_INSTR_OFFSETS
	.align		4
        /*0048*/ 	.byte	0x04, 0x1c
        /*004a*/ 	.short	(.L_15 - .L_14)


	//   ....[0]....
.L_14:
        /*004c*/ 	.word	0x00000130


	//----- nvinfo : EIATTR_CBANK_PARAM_SIZE
	.align		4
.L_15:
        /*0050*/ 	.byte	0x03, 0x19
        /*0052*/ 	.short	0x0018


	//----- nvinfo : EIATTR_PARAM_CBANK
	.align		4
        /*0054*/ 	.byte	0x04, 0x0a
        /*0056*/ 	.short	(.L_17 - .L_16)
	.align		4
.L_16:
        /*0058*/ 	.word	index@(.nv.constant0.vadd)
        /*005c*/ 	.short	0x0380
        /*005e*/ 	.short	0x0018


	//----- nvinfo : EIATTR_SW_WAR
	.align		4
.L_17:
        /*0060*/ 	.byte	0x04, 0x36
        /*0062*/ 	.short	(.L_19 - .L_18)
.L_18:
        /*0064*/ 	.word	0x00000008
.L_19:


//--------------------- .nv.callgraph             --------------------------
	.section	.nv.callgraph,"",@"SHT_CUDA_CALLGRAPH"
	.align	4
	.sectionentsize	8
	.align		4
        /*0000*/ 	.word	0x00000000
	.align		4
        /*0004*/ 	.word	0xffffffff
	.align		4
        /*0008*/ 	.word	0x00000000
	.align		4
        /*000c*/ 	.word	0xfffffffe
	.align		4
        /*0010*/ 	.word	0x00000000
	.align		4
        /*0014*/ 	.word	0xfffffffd
	.align		4
        /*0018*/ 	.word	0x00000000
	.align		4
        /*001c*/ 	.word	0xfffffffc


//--------------------- .text.vadd                --------------------------
	.section	.text.vadd,"ax",@progbits
	.align	128
.text.vadd:
        .type           vadd,@function
        .size           vadd,(.L_x_1 - vadd)
        .other          vadd,@"STO_CUDA_ENTRY STV_DEFAULT"
vadd:
[----:B------:R-:W-:Y:S01]  /*0000*/  LDC R1, c[0x0][0x37c] ;  /* 0x0000df00ff017b82 */ /* 0x000fe20000000800 */
[----:B------:R-:W0:Y:S07]  /*0010*/  S2R R0, SR_TID.X ;  /* 0x0000000000007919 */ /* 0x000e2e0000002100 */
[----:B------:R-:W1:Y:S01]  /*0020*/  S2UR UR4, SR_CTAID.X ;  /* 0x00000000000479c3 */ /* 0x000e620000002500 */
[----:B------:R-:W2:Y:S07]  /*0030*/  LDCU.64 UR6, c[0x0][0x358] ;  /* 0x00006b00ff0677ac */ /* 0x000eae0008000a00 */
[----:B------:R-:W3:Y:S08]  /*0040*/  LDC R9, c[0x0][0x360] ;  /* 0x0000d800ff097b82 */ /* 0x000ef00000000800 */
[----:B------:R-:W4:Y:S08]  /*0050*/  LDC.64 R2, c[0x0][0x380] ;  /* 0x0000e000ff027b82 */ /* 0x000f300000000a00 */
[----:B------:R-:W5:Y:S01]  /*0060*/  LDC.64 R4, c[0x0][0x388] ;  /* 0x0000e200ff047b82 */ /* 0x000f620000000a00 */
[----:B-1----:R-:W-:Y:S01]  /*0070*/  ULOP3.LUT UR4, UR4, 0xffff, URZ, 0xc0, !UPT ;  /* 0x0000ffff04047892 */ /* 0x002fe2000f8ec0ff */
[----:B0-----:R-:W-:-:S06]  /*0080*/  LOP3.LUT R0, R0, 0xffff, RZ, 0xc0, !PT ;  /* 0x0000ffff00007812 */ /* 0x001fcc00078ec0ff */
[----:B------:R-:W0:Y:S01]  /*0090*/  LDC.64 R6, c[0x0][0x390] ;  /* 0x0000e400ff067b82 */ /* 0x000e220000000a00 */
[----:B---3--:R-:W-:-:S05]  /*00a0*/  LOP3.LUT R9, R9, 0xffff, RZ, 0xc0, !PT ;  /* 0x0000ffff09097812 */ /* 0x008fca00078ec0ff */
[----:B------:R-:W-:-:S04]  /*00b0*/  IMAD R9, R9, UR4, R0 ;  /* 0x0000000409097c24 */ /* 0x000fc8000f8e0200 */
[----:B----4-:R-:W-:-:S04]  /*00c0*/  IMAD.WIDE R2, R9, 0x4, R2 ;  /* 0x0000000409027825 */ /* 0x010fc800078e0202 */
[C---:B-----5:R-:W-:Y:S02]  /*00d0*/  IMAD.WIDE R4, R9.reuse, 0x4, R4 ;  /* 0x0000000409047825 */ /* 0x060fe400078e0204 */
[----:B--2---:R-:W2:Y:S04]  /*00e0*/  LDG.E R2, desc[UR6][R2.64] ;  /* 0x0000000602027981 */ /* 0x004ea8000c1e1900 */
[----:B------:R-:W2:Y:S01]  /*00f0*/  LDG.E R5, desc[UR6][R4.64] ;  /* 0x0000000604057981 */ /* 0x000ea2000c1e1900 */
[----:B0-----:R-:W-:-:S04]  /*0100*/  IMAD.WIDE R6, R9, 0x4, R6 ;  /* 0x0000000409067825 */ /* 0x001fc800078e0206 */
[----:B--2---:R-:W-:-:S05]  /*0110*/  FADD.FTZ R9, R2, R5 ;  /* 0x0000000502097221 */ /* 0x004fca0000010000 */
[----:B------:R-:W-:Y:S01]  /*0120*/  STG.E desc[UR6][R6.64], R9 ;  /* 0x0000000906007986 */ /* 0x000fe2000c101906 */
[----:B------:R-:W-:Y:S05]  /*0130*/  EXIT ;  /* 0x000000000000794d */ /* 0x000fea0003800000 */
.L_x_0:
[----:B------:R-:W-:-:S00]  /*0140*/  BRA `(.L_x_0) ;  /* 0xfffffffc00fc7947 */ /* 0x000fc0000383ffff */
[----:B------:R-:W-:-:S00]  /*0150*/  NOP ;  /* 0x0000000000007918 */ /* 0x000fc00000000000 */
        /* <DEDUP_REMOVED lines=10> */
.L_x_1:


//--------------------- .nv.shared.reserved.0     --------------------------
	.section	.nv.shared.reserved.0,"aw",@nobits
	.weak		__nv_reservedSMEM_offset_0_alias
	.size		__nv_reservedSMEM_offset_0_alias, 0, 64
	.other		__nv_reservedSMEM_offset_0_alias,@"STO_CUDA_RESERVED_SHARED STV_DEFAULT"
__nv_reservedSMEM_offset_0_alias:
	.zero		0
	.zero		64


//--------------------- .nv.constant0.vadd        --------------------------
	.section	.nv.constant0.vadd,"a",@progbits
	.sectionflags	@""
	.align	4
.nv.constant0.vadd:
	.zero		920


//--------------------- SYMBOLS --------------------------

	.type		.nv.reservedSmem.offset0,@object
	.size		.nv.reservedSmem.offset0,0x4
